//
// Generated by NVIDIA NVVM Compiler
//
// Compiler Build ID: CL-36424714
// Cuda compilation tools, release 13.0, V13.0.88
// Based on NVVM 20.0.0
//

.version 9.0
.target sm_100
.address_size 64

	// .globl	_Z20set_leaf_ot_messagesPhhihhbb

.visible .entry _Z20set_leaf_ot_messagesPhhihhbb(
	.param .u64 .ptr .align 1 _Z20set_leaf_ot_messagesPhhihhbb_param_0,
	.param .u8 _Z20set_leaf_ot_messagesPhhihhbb_param_1,
	.param .u32 _Z20set_leaf_ot_messagesPhhihhbb_param_2,
	.param .u8 _Z20set_leaf_ot_messagesPhhihhbb_param_3,
	.param .u8 _Z20set_leaf_ot_messagesPhhihhbb_param_4,
	.param .u8 _Z20set_leaf_ot_messagesPhhihhbb_param_5,
	.param .u8 _Z20set_leaf_ot_messagesPhhihhbb_param_6
)
{
	.reg .pred 	%p<39>;
	.reg .b16 	%rs<70>;
	.reg .b32 	%r<73>;
	.reg .b64 	%rd<23>;

	ld.param.u64 	%rd2, [_Z20set_leaf_ot_messagesPhhihhbb_param_0];
	ld.param.u8 	%rs1, [_Z20set_leaf_ot_messagesPhhihhbb_param_1];
	ld.param.u32 	%r32, [_Z20set_leaf_ot_messagesPhhihhbb_param_2];
	ld.param.u8 	%rs2, [_Z20set_leaf_ot_messagesPhhihhbb_param_3];
	ld.param.u8 	%rs3, [_Z20set_leaf_ot_messagesPhhihhbb_param_4];
	ld.param.s8 	%rs4, [_Z20set_leaf_ot_messagesPhhihhbb_param_5];
	ld.param.s8 	%rs5, [_Z20set_leaf_ot_messagesPhhihhbb_param_6];
	cvta.to.global.u64 	%rd1, %rd2;
	mov.u32 	%r33, %ctaid.x;
	mov.u32 	%r34, %ntid.x;
	mov.u32 	%r35, %tid.x;
	mad.lo.s32 	%r65, %r33, %r34, %r35;
	mov.u32 	%r36, %nctaid.x;
	mul.lo.s32 	%r2, %r34, %r36;
	setp.ge.s32 	%p1, %r65, %r32;
	@%p1 bra 	$L__BB0_18;
	setp.ne.s16 	%p2, %rs4, 0;
	cvt.u32.u16 	%r3, %rs1;
	@%p2 bra 	$L__BB0_10;
	setp.ne.s16 	%p21, %rs5, 0;
	@%p21 bra 	$L__BB0_4;
$L__BB0_3:
	cvt.s64.s32 	%rd21, %r65;
	add.s64 	%rd22, %rd1, %rd21;
	setp.gt.s32 	%p37, %r65, %r3;
	selp.u16 	%rs68, 1, 0, %p37;
	xor.b16  	%rs69, %rs2, %rs68;
	st.global.u8 	[%rd22], %rs69;
	add.s32 	%r65, %r65, %r2;
	setp.lt.s32 	%p38, %r65, %r32;
	@%p38 bra 	$L__BB0_3;
	bra.uni 	$L__BB0_18;
$L__BB0_4:
	add.s32 	%r49, %r65, %r2;
	max.s32 	%r50, %r32, %r49;
	setp.lt.s32 	%p22, %r49, %r32;
	selp.u32 	%r51, 1, 0, %p22;
	add.s32 	%r52, %r49, %r51;
	sub.s32 	%r53, %r50, %r52;
	div.u32 	%r54, %r53, %r2;
	add.s32 	%r6, %r54, %r51;
	and.b32  	%r55, %r6, 3;
	setp.eq.s32 	%p23, %r55, 3;
	@%p23 bra 	$L__BB0_7;
	sub.s32 	%r63, %r3, %r65;
	add.s32 	%r56, %r6, 1;
	and.b32  	%r57, %r56, 3;
	neg.s32 	%r62, %r57;
$L__BB0_6:
	.pragma "nounroll";
	cvt.s64.s32 	%rd13, %r65;
	add.s64 	%rd14, %rd1, %rd13;
	setp.gt.s32 	%p24, %r65, %r3;
	selp.u16 	%rs38, 1, 0, %p24;
	xor.b16  	%rs39, %rs2, %rs38;
	shl.b16 	%rs40, %rs39, 1;
	setp.eq.s32 	%p25, %r63, 0;
	selp.u16 	%rs41, 1, 0, %p25;
	xor.b16  	%rs42, %rs3, %rs41;
	or.b16  	%rs43, %rs40, %rs42;
	st.global.u8 	[%rd14], %rs43;
	add.s32 	%r65, %r65, %r2;
	sub.s32 	%r63, %r63, %r2;
	add.s32 	%r62, %r62, 1;
	setp.ne.s32 	%p26, %r62, 0;
	@%p26 bra 	$L__BB0_6;
$L__BB0_7:
	setp.lt.u32 	%p27, %r6, 3;
	@%p27 bra 	$L__BB0_18;
	cvt.s64.s32 	%rd17, %r2;
$L__BB0_9:
	setp.gt.s32 	%p28, %r65, %r3;
	selp.u16 	%rs44, 1, 0, %p28;
	xor.b16  	%rs45, %rs2, %rs44;
	cvt.s64.s32 	%rd15, %r65;
	add.s64 	%rd16, %rd1, %rd15;
	shl.b16 	%rs46, %rs45, 1;
	setp.eq.s32 	%p29, %r65, %r3;
	selp.u16 	%rs47, 1, 0, %p29;
	xor.b16  	%rs48, %rs3, %rs47;
	or.b16  	%rs49, %rs46, %rs48;
	st.global.u8 	[%rd16], %rs49;
	add.s32 	%r58, %r65, %r2;
	setp.gt.s32 	%p30, %r58, %r3;
	selp.u16 	%rs50, 1, 0, %p30;
	xor.b16  	%rs51, %rs2, %rs50;
	add.s64 	%rd18, %rd16, %rd17;
	shl.b16 	%rs52, %rs51, 1;
	setp.eq.s32 	%p31, %r58, %r3;
	selp.u16 	%rs53, 1, 0, %p31;
	xor.b16  	%rs54, %rs3, %rs53;
	or.b16  	%rs55, %rs52, %rs54;
	st.global.u8 	[%rd18], %rs55;
	add.s32 	%r59, %r58, %r2;
	setp.gt.s32 	%p32, %r59, %r3;
	selp.u16 	%rs56, 1, 0, %p32;
	xor.b16  	%rs57, %rs2, %rs56;
	add.s64 	%rd19, %rd18, %rd17;
	shl.b16 	%rs58, %rs57, 1;
	setp.eq.s32 	%p33, %r59, %r3;
	selp.u16 	%rs59, 1, 0, %p33;
	xor.b16  	%rs60, %rs3, %rs59;
	or.b16  	%rs61, %rs58, %rs60;
	st.global.u8 	[%rd19], %rs61;
	add.s32 	%r60, %r59, %r2;
	setp.gt.s32 	%p34, %r60, %r3;
	selp.u16 	%rs62, 1, 0, %p34;
	xor.b16  	%rs63, %rs2, %rs62;
	add.s64 	%rd20, %rd19, %rd17;
	shl.b16 	%rs64, %rs63, 1;
	setp.eq.s32 	%p35, %r60, %r3;
	selp.u16 	%rs65, 1, 0, %p35;
	xor.b16  	%rs66, %rs3, %rs65;
	or.b16  	%rs67, %rs64, %rs66;
	st.global.u8 	[%rd20], %rs67;
	add.s32 	%r65, %r60, %r2;
	setp.lt.s32 	%p36, %r65, %r32;
	@%p36 bra 	$L__BB0_9;
	bra.uni 	$L__BB0_18;
$L__BB0_10:
	setp.ne.s16 	%p3, %rs5, 0;
	@%p3 bra 	$L__BB0_12;
$L__BB0_11:
	cvt.s64.s32 	%rd11, %r65;
	add.s64 	%rd12, %rd1, %rd11;
	setp.lt.s32 	%p19, %r65, %r3;
	selp.u16 	%rs36, 1, 0, %p19;
	xor.b16  	%rs37, %rs2, %rs36;
	st.global.u8 	[%rd12], %rs37;
	add.s32 	%r65, %r65, %r2;
	setp.lt.s32 	%p20, %r65, %r32;
	@%p20 bra 	$L__BB0_11;
	bra.uni 	$L__BB0_18;
$L__BB0_12:
	add.s32 	%r37, %r65, %r2;
	max.s32 	%r38, %r32, %r37;
	setp.lt.s32 	%p4, %r37, %r32;
	selp.u32 	%r39, 1, 0, %p4;
	add.s32 	%r40, %r37, %r39;
	sub.s32 	%r41, %r38, %r40;
	div.u32 	%r42, %r41, %r2;
	add.s32 	%r20, %r42, %r39;
	and.b32  	%r43, %r20, 3;
	setp.eq.s32 	%p5, %r43, 3;
	@%p5 bra 	$L__BB0_15;
	sub.s32 	%r69, %r3, %r65;
	add.s32 	%r44, %r20, 1;
	and.b32  	%r45, %r44, 3;
	neg.s32 	%r68, %r45;
$L__BB0_14:
	.pragma "nounroll";
	cvt.s64.s32 	%rd3, %r65;
	add.s64 	%rd4, %rd1, %rd3;
	setp.lt.s32 	%p6, %r65, %r3;
	selp.u16 	%rs6, 1, 0, %p6;
	xor.b16  	%rs7, %rs2, %rs6;
	shl.b16 	%rs8, %rs7, 1;
	setp.eq.s32 	%p7, %r69, 0;
	selp.u16 	%rs9, 1, 0, %p7;
	xor.b16  	%rs10, %rs3, %rs9;
	or.b16  	%rs11, %rs8, %rs10;
	st.global.u8 	[%rd4], %rs11;
	add.s32 	%r65, %r65, %r2;
	sub.s32 	%r69, %r69, %r2;
	add.s32 	%r68, %r68, 1;
	setp.ne.s32 	%p8, %r68, 0;
	@%p8 bra 	$L__BB0_14;
$L__BB0_15:
	setp.lt.u32 	%p9, %r20, 3;
	@%p9 bra 	$L__BB0_18;
	cvt.s64.s32 	%rd7, %r2;
$L__BB0_17:
	setp.lt.s32 	%p10, %r65, %r3;
	selp.u16 	%rs12, 1, 0, %p10;
	xor.b16  	%rs13, %rs2, %rs12;
	cvt.s64.s32 	%rd5, %r65;
	add.s64 	%rd6, %rd1, %rd5;
	shl.b16 	%rs14, %rs13, 1;
	setp.eq.s32 	%p11, %r65, %r3;
	selp.u16 	%rs15, 1, 0, %p11;
	xor.b16  	%rs16, %rs3, %rs15;
	or.b16  	%rs17, %rs14, %rs16;
	st.global.u8 	[%rd6], %rs17;
	add.s32 	%r46, %r65, %r2;
	setp.lt.s32 	%p12, %r46, %r3;
	selp.u16 	%rs18, 1, 0, %p12;
	xor.b16  	%rs19, %rs2, %rs18;
	add.s64 	%rd8, %rd6, %rd7;
	shl.b16 	%rs20, %rs19, 1;
	setp.eq.s32 	%p13, %r46, %r3;
	selp.u16 	%rs21, 1, 0, %p13;
	xor.b16  	%rs22, %rs3, %rs21;
	or.b16  	%rs23, %rs20, %rs22;
	st.global.u8 	[%rd8], %rs23;
	add.s32 	%r47, %r46, %r2;
	setp.lt.s32 	%p14, %r47, %r3;
	selp.u16 	%rs24, 1, 0, %p14;
	xor.b16  	%rs25, %rs2, %rs24;
	add.s64 	%rd9, %rd8, %rd7;
	shl.b16 	%rs26, %rs25, 1;
	setp.eq.s32 	%p15, %r47, %r3;
	selp.u16 	%rs27, 1, 0, %p15;
	xor.b16  	%rs28, %rs3, %rs27;
	or.b16  	%rs29, %rs26, %rs28;
	st.global.u8 	[%rd9], %rs29;
	add.s32 	%r48, %r47, %r2;
	setp.lt.s32 	%p16, %r48, %r3;
	selp.u16 	%rs30, 1, 0, %p16;
	xor.b16  	%rs31, %rs2, %rs30;
	add.s64 	%rd10, %rd9, %rd7;
	shl.b16 	%rs32, %rs31, 1;
	setp.eq.s32 	%p17, %r48, %r3;
	selp.u16 	%rs33, 1, 0, %p17;
	xor.b16  	%rs34, %rs3, %rs33;
	or.b16  	%rs35, %rs32, %rs34;
	st.global.u8 	[%rd10], %rs35;
	add.s32 	%r65, %r48, %r2;
	setp.lt.s32 	%p18, %r65, %r32;
	@%p18 bra 	$L__BB0_17;
$L__BB0_18:
	ret;

}


// ===== COMPILED SASS (sm_100) =====

	.target	sm_100

	.elftype	@"ET_EXEC"


//--------------------- .note.nv.tkinfo           --------------------------
	.section	.note.nv.tkinfo,"",@"SHT_NOTE"
	.sectionflags	@"SHF_NOTE_NV_TKINFO"
	.tkinfo
        /*0018*/ 	.word	0x00000002
        /*0030*/ 	.string	""
        /*0030*/ 	.string	"ptxas"
        /*0030*/ 	.string	"Cuda compilation tools, release 13.0, V13.0.88"
        /*0030*/ 	.string	"Build cuda_13.0.r13.0/compiler.36424714_0"
        /*0030*/ 	.string	"-arch sm_100 -m 64 "



//--------------------- .note.nv.cuinfo           --------------------------
	.section	.note.nv.cuinfo,"",@"SHT_NOTE"
	.sectionflags	@"SHF_NOTE_NV_CUINFO"
        /*0018*/ 	.short	0x0002
        /*001a*/ 	.short	0x0064
        /*001c*/ 	.short	0x0082
	.zero		2


//--------------------- .nv.info                  --------------------------
	.section	.nv.info,"",@"SHT_CUDA_INFO"
	.align	4


	//----- nvinfo : EIATTR_REGCOUNT
	.align		4
        /*0000*/ 	.byte	0x04, 0x2f
        /*0002*/ 	.short	(.L_1 - .L_0)
	.align		4
.L_0:
        /*0004*/ 	.word	index@(_Z20set_leaf_ot_messagesPhhihhbb)
        /*0008*/ 	.word	0x00000016


	//----- nvinfo : EIATTR_FRAME_SIZE
	.align		4
.L_1:
        /*000c*/ 	.byte	0x04, 0x11
        /*000e*/ 	.short	(.L_3 - .L_2)
	.align		4
.L_2:
        /*0010*/ 	.word	index@(_Z20set_leaf_ot_messagesPhhihhbb)
        /*0014*/ 	.word	0x00000000


	//----- nvinfo : EIATTR_MIN_STACK_SIZE
	.align		4
.L_3:
        /*0018*/ 	.byte	0x04, 0x12
        /*001a*/ 	.short	(.L_5 - .L_4)
	.align		4
.L_4:
        /*001c*/ 	.word	index@(_Z20set_leaf_ot_messagesPhhihhbb)
        /*0020*/ 	.word	0x00000000
.L_5:


//--------------------- .nv.compat                --------------------------
	.section	.nv.compat,"",@"SHT_CUDA_COMPAT_INFO"
	.align	4
        /*0000*/ 	.byte	0x02, 0x09, 0x00, 0x00, 0x02, 0x02, 0x01, 0x00, 0x02, 0x05, 0x05, 0x00, 0x03, 0x07, 0x01, 0x01
        /*0010*/ 	.byte	0x02, 0x03, 0x00, 0x00, 0x02, 0x06, 0x01, 0x00, 0x04, 0x0b, 0x08, 0x00, 0x09, 0x00, 0x00, 0x00
        /*0020*/ 	.byte	0x00, 0x00, 0x00, 0x00


//--------------------- .nv.info._Z20set_leaf_ot_messagesPhhihhbb --------------------------
	.section	.nv.info._Z20set_leaf_ot_messagesPhhihhbb,"",@"SHT_CUDA_INFO"
	.sectionflags	@""
	.align	4


	//----- nvinfo : EIATTR_CUDA_API_VERSION
	.align		4
        /*0000*/ 	.byte	0x04, 0x37
        /*0002*/ 	.short	(.L_7 - .L_6)
.L_6:
        /*0004*/ 	.word	0x00000082


	//----- nvinfo : EIATTR_KPARAM_INFO
	.align		4
.L_7:
        /*0008*/ 	.byte	0x04, 0x17
        /*000a*/ 	.short	(.L_9 - .L_8)
.L_8:
        /*000c*/ 	.word	0x00000000
        /*0010*/ 	.short	0x0006
        /*0012*/ 	.short	0x0013
        /*0014*/ 	.byte	0x00, 0xf0, 0x05, 0x00


	//----- nvinfo : EIATTR_KPARAM_INFO
	.align		4
.L_9:
        /*0018*/ 	.byte	0x04, 0x17
        /*001a*/ 	.short	(.L_11 - .L_10)
.L_10:
        /*001c*/ 	.word	0x00000000
        /*0020*/ 	.short	0x0005
        /*0022*/ 	.short	0x0012
        /*0024*/ 	.byte	0x00, 0xf0, 0x05, 0x00


	//----- nvinfo : EIATTR_KPARAM_INFO
	.align		4
.L_11:
        /*0028*/ 	.byte	0x04, 0x17
        /*002a*/ 	.short	(.L_13 - .L_12)
.L_12:
        /*002c*/ 	.word	0x00000000
        /*0030*/ 	.short	0x0004
        /*0032*/ 	.short	0x0011
        /*0034*/ 	.byte	0x00, 0xf0, 0x05, 0x00


	//----- nvinfo : EIATTR_KPARAM_INFO
	.align		4
.L_13:
        /*0038*/ 	.byte	0x04, 0x17
        /*003a*/ 	.short	(.L_15 - .L_14)
.L_14:
        /*003c*/ 	.word	0x00000000
        /*0040*/ 	.short	0x0003
        /*0042*/ 	.short	0x0010
        /*0044*/ 	.byte	0x00, 0xf0, 0x05, 0x00


	//----- nvinfo : EIATTR_KPARAM_INFO
	.align		4
.L_15:
        /*0048*/ 	.byte	0x04, 0x17
        /*004a*/ 	.short	(.L_17 - .L_16)
.L_16:
        /*004c*/ 	.word	0x00000000
        /*0050*/ 	.short	0x0002
        /*0052*/ 	.short	0x000c
        /*0054*/ 	.byte	0x00, 0xf0, 0x11, 0x00


	//----- nvinfo : EIATTR_KPARAM_INFO
	.align		4
.L_17:
        /*0058*/ 	.byte	0x04, 0x17
        /*005a*/ 	.short	(.L_19 - .L_18)
.L_18:
        /*005c*/ 	.word	0x00000000
        /*0060*/ 	.short	0x0001
        /*0062*/ 	.short	0x0008
        /*0064*/ 	.byte	0x00, 0xf0, 0x05, 0x00


	//----- nvinfo : EIATTR_KPARAM_INFO
	.align		4
.L_19:
        /*0068*/ 	.byte	0x04, 0x17
        /*006a*/ 	.short	(.L_21 - .L_20)
.L_20:
        /*006c*/ 	.word	0x00000000
        /*0070*/ 	.short	0x0000
        /*0072*/ 	.short	0x0000
        /*0074*/ 	.byte	0x00, 0xf5, 0x21, 0x00


	//----- nvinfo : EIATTR_SPARSE_MMA_MASK
	.align		4
.L_21:
        /*0078*/ 	.byte	0x03, 0x50
        /*007a*/ 	.short	0x0000


	//----- nvinfo : EIATTR_MAXREG_COUNT
	.align		4
        /*007c*/ 	.byte	0x03, 0x1b
        /*007e*/ 	.short	0x00ff


	//----- nvinfo : EIATTR_MERCURY_ISA_VERSION
	.align		4
        /*0080*/ 	.byte	0x03, 0x5f
        /*0082*/ 	.short	0x0101


	//----- nvinfo : EIATTR_VRC_CTA_INIT_COUNT
	.align		4
        /*0084*/ 	.byte	0x02, 0x4a
	.zero		1
	.zero		1


	//----- nvinfo : EIATTR_EXIT_INSTR_OFFSETS
	.align		4
        /*0088*/ 	.byte	0x04, 0x1c
        /*008a*/ 	.short	(.L_23 - .L_22)


	//   ....[0]....
.L_22:
        /*008c*/ 	.word	0x00000090


	//   ....[1]....
        /*0090*/ 	.word	0x000001e0


	//   ....[2]....
        /*0094*/ 	.word	0x00000510


	//   ....[3]....
        /*0098*/ 	.word	0x00000820


	//   ....[4]....
        /*009c*/ 	.word	0x00000900


	//   ....[5]....
        /*00a0*/ 	.word	0x00000c30


	//   ....[6]....
        /*00a4*/ 	.word	0x00000f40


	//----- nvinfo : EIATTR_CRS_STACK_SIZE
	.align		4
.L_23:
        /*00a8*/ 	.byte	0x04, 0x1e
        /*00aa*/ 	.short	(.L_25 - .L_24)
.L_24:
        /*00ac*/ 	.word	0x00000000


	//----- nvinfo : EIATTR_CBANK_PARAM_SIZE
	.align		4
.L_25:
        /*00b0*/ 	.byte	0x03, 0x19
        /*00b2*/ 	.short	0x0014


	//----- nvinfo : EIATTR_PARAM_CBANK
	.align		4
        /*00b4*/ 	.byte	0x04, 0x0a
        /*00b6*/ 	.short	(.L_27 - .L_26)
	.align		4
.L_26:
        /*00b8*/ 	.word	index@(.nv.constant0._Z20set_leaf_ot_messagesPhhihhbb)
        /*00bc*/ 	.short	0x0380
        /*00be*/ 	.short	0x0014


	//----- nvinfo : EIATTR_SW_WAR
	.align		4
.L_27:
        /*00c0*/ 	.byte	0x04, 0x36
        /*00c2*/ 	.short	(.L_29 - .L_28)
.L_28:
        /*00c4*/ 	.word	0x00000008
.L_29:


//--------------------- .nv.callgraph             --------------------------
	.section	.nv.callgraph,"",@"SHT_CUDA_CALLGRAPH"
	.align	4
	.sectionentsize	8
	.align		4
        /*0000*/ 	.word	0x00000000
	.align		4
        /*0004*/ 	.word	0xffffffff
	.align		4
        /*0008*/ 	.word	0x00000000
	.align		4
        /*000c*/ 	.word	0xfffffffe
	.align		4
        /*0010*/ 	.word	0x00000000
	.align		4
        /*0014*/ 	.word	0xfffffffd
	.align		4
        /*0018*/ 	.word	0x00000000
	.align		4
        /*001c*/ 	.word	0xfffffffc


//--------------------- .text._Z20set_leaf_ot_messagesPhhihhbb --------------------------
	.section	.text._Z20set_leaf_ot_messagesPhhihhbb,"ax",@progbits
	.align	128
        .global         _Z20set_leaf_ot_messagesPhhihhbb
        .type           _Z20set_leaf_ot_messagesPhhihhbb,@function
        .size           _Z20set_leaf_ot_messagesPhhihhbb,(.L_x_14 - _Z20set_leaf_ot_messagesPhhihhbb)
        .other          _Z20set_leaf_ot_messagesPhhihhbb,@"STO_CUDA_ENTRY STV_DEFAULT"
_Z20set_leaf_ot_messagesPhhihhbb:
.text._Z20set_leaf_ot_messagesPhhihhbb:
[----:B------:R-:W-:Y:S01]  /*0000*/  LDC R1, c[0x0][0x37c] ;  /* 0x0000df00ff017b82 */ /* 0x000fe20000000800 */
[----:B------:R-:W0:Y:S07]  /*0010*/  S2R R3, SR_TID.X ;  /* 0x0000000000037919 */ /* 0x000e2e0000002100 */
[----:B------:R-:W0:Y:S01]  /*0020*/  S2UR UR4, SR_CTAID.X ;  /* 0x00000000000479c3 */ /* 0x000e220000002500 */
[----:B------:R-:W1:Y:S07]  /*0030*/  LDCU UR8, c[0x0][0x38c] ;  /* 0x00007180ff0877ac */ /* 0x000e6e0008000800 */
[----:B------:R-:W0:Y:S01]  /*0040*/  LDC R0, c[0x0][0x360] ;  /* 0x0000d800ff007b82 */ /* 0x000e220000000800 */
[----:B------:R-:W2:Y:S01]  /*0050*/  LDCU UR5, c[0x0][0x370] ;  /* 0x00006e00ff0577ac */ /* 0x000ea20008000800 */
[----:B0-----:R-:W-:-:S02]  /*0060*/  IMAD R3, R0, UR4, R3 ;  /* 0x0000000400037c24 */ /* 0x001fc4000f8e0203 */
[----:B--2---:R-:W-:-:S03]  /*0070*/  IMAD R0, R0, UR5, RZ ;  /* 0x0000000500007c24 */ /* 0x004fc6000f8e02ff */
[----:B-1----:R-:W-:-:S13]  /*0080*/  ISETP.GE.AND P0, PT, R3, UR8, PT ;  /* 0x0000000803007c0c */ /* 0x002fda000bf06270 */
[----:B------:R-:W-:Y:S05]  /*0090*/  @P0 EXIT ;  /* 0x000000000000094d */ /* 0x000fea0003800000 */
[----:B------:R-:W0:Y:S01]  /*00a0*/  LDCU.S8 UR4, c[0x0][0x392] ;  /* 0x00007240ff0477ac */ /* 0x000e220008000200 */
[----:B------:R-:W1:Y:S01]  /*00b0*/  LDCU.U8 UR5, c[0x0][0x388] ;  /* 0x00007100ff0577ac */ /* 0x000e620008000000 */
[----:B------:R-:W2:Y:S01]  /*00c0*/  LDCU.U8 UR9, c[0x0][0x390] ;  /* 0x00007200ff0977ac */ /* 0x000ea20008000000 */
[----:B------:R-:W3:Y:S01]  /*00d0*/  LDCU.U8 UR10, c[0x0][0x391] ;  /* 0x00007220ff0a77ac */ /* 0x000ee20008000000 */
[----:B------:R-:W4:Y:S01]  /*00e0*/  LDCU.64 UR6, c[0x0][0x358] ;  /* 0x00006b00ff0677ac */ /* 0x000f220008000a00 */
[----:B0-----:R-:W-:-:S09]  /*00f0*/  UISETP.NE.AND UP0, UPT, UR4, URZ, UPT ;  /* 0x000000ff0400728c */ /* 0x001fd2000bf05270 */
[----:B-1234-:R-:W-:Y:S05]  /*0100*/  BRA.U UP0, `(.L_x_0) ;  /* 0x0000000500c87547 */ /* 0x01efea000b800000 */
[----:B------:R-:W0:Y:S02]  /*0110*/  LDCU.S8 UR4, c[0x0][0x393] ;  /* 0x00007260ff0477ac */ /* 0x000e240008000200 */
[----:B0-----:R-:W-:-:S09]  /*0120*/  UISETP.NE.AND UP0, UPT, UR4, URZ, UPT ;  /* 0x000000ff0400728c */ /* 0x001fd2000bf05270 */
[----:B------:R-:W-:Y:S05]  /*0130*/  BRA.U UP0, `(.L_x_1) ;  /* 0x00000001002c7547 */ /* 0x000fea000b800000 */
[----:B------:R-:W0:Y:S02]  /*0140*/  LDCU.64 UR10, c[0x0][0x380] ;  /* 0x00007000ff0a77ac */ /* 0x000e240008000a00 */
.L_x_2:
[C---:B------:R-:W-:Y:S02]  /*0150*/  ISETP.GT.AND P0, PT, R3.reuse, UR5, PT ;  /* 0x0000000503007c0c */ /* 0x040fe4000bf04270 */
[C---:B0-----:R-:W-:Y:S02]  /*0160*/  IADD3 R4, P1, PT, R3.reuse, UR10, RZ ;  /* 0x0000000a03047c10 */ /* 0x041fe4000ff3e0ff */
[----:B------:R-:W-:Y:S02]  /*0170*/  SEL R2, RZ, 0x1, !P0 ;  /* 0x00000001ff027807 */ /* 0x000fe40004000000 */
[----:B------:R-:W-:Y:S01]  /*0180*/  LEA.HI.X.SX32 R5, R3, UR11, 0x1, P1 ;  /* 0x0000000b03057c11 */ /* 0x000fe200088f0eff */
[----:B------:R-:W-:Y:S01]  /*0190*/  IMAD.IADD R3, R0, 0x1, R3 ;  /* 0x0000000100037824 */ /* 0x000fe200078e0203 */
[----:B------:R-:W-:-:S04]  /*01a0*/  LOP3.LUT R7, R2, UR9, RZ, 0x3c, !PT ;  /* 0x0000000902077c12 */ /* 0x000fc8000f8e3cff */
[----:B------:R-:W-:Y:S01]  /*01b0*/  ISETP.GE.AND P0, PT, R3, UR8, PT ;  /* 0x0000000803007c0c */ /* 0x000fe2000bf06270 */
[----:B------:R1:W-:-:S12]  /*01c0*/  STG.E.U8 desc[UR6][R4.64], R7 ;  /* 0x0000000704007986 */ /* 0x0003d8000c101106 */
[----:B-1----:R-:W-:Y:S05]  /*01d0*/  @!P0 BRA `(.L_x_2) ;  /* 0xfffffffc00dc8947 */ /* 0x002fea000383ffff */
[----:B------:R-:W-:Y:S05]  /*01e0*/  EXIT ;  /* 0x000000000000794d */ /* 0x000fea0003800000 */
.L_x_1:
[----:B------:R-:W0:Y:S01]  /*01f0*/  I2F.U32.RP R8, R0 ;  /* 0x0000000000087306 */ /* 0x000e220000209000 */
[C---:B------:R-:W-:Y:S01]  /*0200*/  IMAD.IADD R2, R0.reuse, 0x1, R3 ;  /* 0x0000000100027824 */ /* 0x040fe200078e0203 */
[----:B------:R-:W-:Y:S01]  /*0210*/  ISETP.NE.U32.AND P2, PT, R0, RZ, PT ;  /* 0x000000ff0000720c */ /* 0x000fe20003f45070 */
[----:B------:R-:W-:Y:S01]  /*0220*/  IMAD.MOV R9, RZ, RZ, -R0 ;  /* 0x000000ffff097224 */ /* 0x000fe200078e0a00 */
[----:B------:R-:W1:Y:S01]  /*0230*/  LDCU.64 UR12, c[0x0][0x380] ;  /* 0x00007000ff0c77ac */ /* 0x000e620008000a00 */
[----:B------:R-:W-:Y:S01]  /*0240*/  BSSY.RECONVERGENT B0, `(.L_x_3) ;  /* 0x000002c000007945 */ /* 0x000fe20003800200 */
[C---:B------:R-:W-:Y:S02]  /*0250*/  ISETP.GE.AND P0, PT, R2.reuse, UR8, PT ;  /* 0x0000000802007c0c */ /* 0x040fe4000bf06270 */
[----:B------:R-:W-:Y:S02]  /*0260*/  VIMNMX R7, PT, PT, R2, UR8, !PT ;  /* 0x0000000802077c48 */ /* 0x000fe4000ffe0100 */
[----:B------:R-:W-:-:S04]  /*0270*/  SEL R6, RZ, 0x1, P0 ;  /* 0x00000001ff067807 */ /* 0x000fc80000000000 */
[----:B------:R-:W-:Y:S01]  /*0280*/  IADD3 R7, PT, PT, R7, -R2, -R6 ;  /* 0x8000000207077210 */ /* 0x000fe20007ffe806 */
[----:B0-----:R-:W0:Y:S02]  /*0290*/  MUFU.RCP R8, R8 ;  /* 0x0000000800087308 */ /* 0x001e240000001000 */
[----:B0-----:R-:W-:-:S06]  /*02a0*/  VIADD R4, R8, 0xffffffe ;  /* 0x0ffffffe08047836 */ /* 0x001fcc0000000000 */
[----:B------:R0:W2:Y:S02]  /*02b0*/  F2I.FTZ.U32.TRUNC.NTZ R5, R4 ;  /* 0x0000000400057305 */ /* 0x0000a4000021f000 */
[----:B0-----:R-:W-:Y:S02]  /*02c0*/  IMAD.MOV.U32 R4, RZ, RZ, RZ ;  /* 0x000000ffff047224 */ /* 0x001fe400078e00ff */
[----:B--2---:R-:W-:-:S04]  /*02d0*/  IMAD R9, R9, R5, RZ ;  /* 0x0000000509097224 */ /* 0x004fc800078e02ff */
[----:B------:R-:W-:-:S06]  /*02e0*/  IMAD.HI.U32 R8, R5, R9, R4 ;  /* 0x0000000905087227 */ /* 0x000fcc00078e0004 */
[----:B------:R-:W-:-:S04]  /*02f0*/  IMAD.HI.U32 R5, R8, R7, RZ ;  /* 0x0000000708057227 */ /* 0x000fc800078e00ff */
[----:B------:R-:W-:-:S04]  /*0300*/  IMAD.MOV R2, RZ, RZ, -R5 ;  /* 0x000000ffff027224 */ /* 0x000fc800078e0a05 */
[----:B------:R-:W-:-:S05]  /*0310*/  IMAD R7, R0, R2, R7 ;  /* 0x0000000200077224 */ /* 0x000fca00078e0207 */
[----:B------:R-:W-:-:S13]  /*0320*/  ISETP.GE.U32.AND P0, PT, R7, R0, PT ;  /* 0x000000000700720c */ /* 0x000fda0003f06070 */
[----:B------:R-:W-:Y:S02]  /*0330*/  @P0 IMAD.IADD R7, R7, 0x1, -R0 ;  /* 0x0000000107070824 */ /* 0x000fe400078e0a00 */
[----:B------:R-:W-:-:S03]  /*0340*/  @P0 VIADD R5, R5, 0x1 ;  /* 0x0000000105050836 */ /* 0x000fc60000000000 */
[----:B------:R-:W-:-:S13]  /*0350*/  ISETP.GE.U32.AND P1, PT, R7, R0, PT ;  /* 0x000000000700720c */ /* 0x000fda0003f26070 */
[----:B------:R-:W-:Y:S01]  /*0360*/  @P1 VIADD R5, R5, 0x1 ;  /* 0x0000000105051836 */ /* 0x000fe20000000000 */
[----:B------:R-:W-:-:S05]  /*0370*/  @!P2 LOP3.LUT R5, RZ, R0, RZ, 0x33, !PT ;  /* 0x00000000ff05a212 */ /* 0x000fca00078e33ff */
[----:B------:R-:W-:-:S05]  /*0380*/  IMAD.IADD R2, R6, 0x1, R5 ;  /* 0x0000000106027824 */ /* 0x000fca00078e0205 */
[C---:B------:R-:W-:Y:S02]  /*0390*/  LOP3.LUT R4, R2.reuse, 0x3, RZ, 0xc0, !PT ;  /* 0x0000000302047812 */ /* 0x040fe400078ec0ff */
[----:B------:R-:W-:Y:S02]  /*03a0*/  ISETP.GE.U32.AND P0, PT, R2, 0x3, PT ;  /* 0x000000030200780c */ /* 0x000fe40003f06070 */
[----:B------:R-:W-:-:S13]  /*03b0*/  ISETP.NE.AND P1, PT, R4, 0x3, PT ;  /* 0x000000030400780c */ /* 0x000fda0003f25270 */
[----:B-1----:R-:W-:Y:S05]  /*03c0*/  @!P1 BRA `(.L_x_4) ;  /* 0x00000000004c9947 */ /* 0x002fea0003800000 */
[----:B------:R-:W-:Y:S01]  /*03d0*/  VIADD R2, R2, 0x1 ;  /* 0x0000000102027836 */ /* 0x000fe20000000000 */
[----:B------:R-:W-:-:S04]  /*03e0*/  IADD3 R7, PT, PT, -R3, UR5, RZ ;  /* 0x0000000503077c10 */ /* 0x000fc8000fffe1ff */
[----:B------:R-:W-:-:S05]  /*03f0*/  LOP3.LUT R2, R2, 0x3, RZ, 0xc0, !PT ;  /* 0x0000000302027812 */ /* 0x000fca00078ec0ff */
[----:B------:R-:W-:-:S07]  /*0400*/  IMAD.MOV R2, RZ, RZ, -R2 ;  /* 0x000000ffff027224 */ /* 0x000fce00078e0a02 */
.L_x_5:
[----:B------:R-:W-:Y:S01]  /*0410*/  ISETP.GT.AND P1, PT, R3, UR5, PT ;  /* 0x0000000503007c0c */ /* 0x000fe2000bf24270 */
[----:B------:R-:W-:-:S03]  /*0420*/  VIADD R2, R2, 0x1 ;  /* 0x0000000102027836 */ /* 0x000fc60000000000 */
[----:B0-----:R-:W-:Y:S02]  /*0430*/  SEL R4, RZ, 0x1, !P1 ;  /* 0x00000001ff047807 */ /* 0x001fe40004800000 */
[C---:B------:R-:W-:Y:S01]  /*0440*/  ISETP.NE.AND P1, PT, R7.reuse, RZ, PT ;  /* 0x000000ff0700720c */ /* 0x040fe20003f25270 */
[----:B------:R-:W-:Y:S01]  /*0450*/  IMAD.IADD R7, R7, 0x1, -R0 ;  /* 0x0000000107077824 */ /* 0x000fe200078e0a00 */
[----:B------:R-:W-:Y:S02]  /*0460*/  LOP3.LUT R6, R4, UR9, RZ, 0x3c, !PT ;  /* 0x0000000904067c12 */ /* 0x000fe4000f8e3cff */
[C---:B------:R-:W-:Y:S02]  /*0470*/  IADD3 R4, P2, PT, R3.reuse, UR12, RZ ;  /* 0x0000000c03047c10 */ /* 0x040fe4000ff5e0ff */
[----:B------:R-:W-:Y:S01]  /*0480*/  SEL R9, RZ, 0x1, P1 ;  /* 0x00000001ff097807 */ /* 0x000fe20000800000 */
[----:B------:R-:W-:Y:S01]  /*0490*/  IMAD.SHL.U32 R6, R6, 0x2, RZ ;  /* 0x0000000206067824 */ /* 0x000fe200078e00ff */
[----:B------:R-:W-:Y:S01]  /*04a0*/  LEA.HI.X.SX32 R5, R3, UR13, 0x1, P2 ;  /* 0x0000000d03057c11 */ /* 0x000fe200090f0eff */
[----:B------:R-:W-:Y:S01]  /*04b0*/  IMAD.IADD R3, R0, 0x1, R3 ;  /* 0x0000000100037824 */ /* 0x000fe200078e0203 */
[----:B------:R-:W-:-:S02]  /*04c0*/  ISETP.NE.AND P1, PT, R2, RZ, PT ;  /* 0x000000ff0200720c */ /* 0x000fc40003f25270 */
[----:B------:R-:W-:-:S05]  /*04d0*/  LOP3.LUT R9, R6, UR10, R9, 0xf6, !PT ;  /* 0x0000000a06097c12 */ /* 0x000fca000f8ef609 */
[----:B------:R0:W-:Y:S06]  /*04e0*/  STG.E.U8 desc[UR6][R4.64], R9 ;  /* 0x0000000904007986 */ /* 0x0001ec000c101106 */
[----:B------:R-:W-:Y:S05]  /*04f0*/  @P1 BRA `(.L_x_5) ;  /* 0xfffffffc00c41947 */ /* 0x000fea000383ffff */
.L_x_4:
[----:B------:R-:W-:Y:S05]  /*0500*/  BSYNC.RECONVERGENT B0 ;  /* 0x0000000000007941 */ /* 0x000fea0003800200 */
.L_x_3:
[----:B------:R-:W-:Y:S05]  /*0510*/  @!P0 EXIT ;  /* 0x000000000000894d */ /* 0x000fea0003800000 */
[----:B------:R-:W-:Y:S01]  /*0520*/  SHF.R.S32.HI R11, RZ, 0x1f, R0 ;  /* 0x0000001fff0b7819 */ /* 0x000fe20000011400 */
[----:B------:R-:W1:Y:S06]  /*0530*/  LDCU.64 UR12, c[0x0][0x380] ;  /* 0x00007000ff0c77ac */ /* 0x000e6c0008000a00 */
.L_x_6:
[----:B------:R-:W-:Y:S01]  /*0540*/  ISETP.GT.AND P0, PT, R3, UR5, PT ;  /* 0x0000000503007c0c */ /* 0x000fe2000bf04270 */
[----:B--2---:R-:W-:-:S03]  /*0550*/  IMAD.IADD R13, R0, 0x1, R3 ;  /* 0x00000001000d7824 */ /* 0x004fc600078e0203 */
[----:B------:R-:W-:Y:S02]  /*0560*/  SEL R2, RZ, 0x1, !P0 ;  /* 0x00000001ff027807 */ /* 0x000fe40004000000 */
[C---:B------:R-:W-:Y:S02]  /*0570*/  ISETP.NE.AND P0, PT, R3.reuse, UR5, PT ;  /* 0x0000000503007c0c */ /* 0x040fe4000bf05270 */
[----:B0-----:R-:W-:Y:S02]  /*0580*/  LOP3.LUT R5, R2, UR9, RZ, 0x3c, !PT ;  /* 0x0000000902057c12 */ /* 0x001fe4000f8e3cff */
[----:B------:R-:W-:Y:S02]  /*0590*/  SEL R4, RZ, 0x1, P0 ;  /* 0x00000001ff047807 */ /* 0x000fe40000000000 */
[----:B-1----:R-:W-:Y:S01]  /*05a0*/  IADD3 R2, P1, PT, R3, UR12, RZ ;  /* 0x0000000c03027c10 */ /* 0x002fe2000ff3e0ff */
[----:B------:R-:W-:Y:S01]  /*05b0*/  IMAD.SHL.U32 R5, R5, 0x2, RZ ;  /* 0x0000000205057824 */ /* 0x000fe200078e00ff */
[----:B------:R-:W-:-:S02]  /*05c0*/  ISETP.GT.AND P2, PT, R13, UR5, PT ;  /* 0x000000050d007c0c */ /* 0x000fc4000bf44270 */
[----:B------:R-:W-:Y:S01]  /*05d0*/  ISETP.NE.AND P3, PT, R13, UR5, PT ;  /* 0x000000050d007c0c */ /* 0x000fe2000bf65270 */
[C---:B------:R-:W-:Y:S01]  /*05e0*/  IMAD.IADD R13, R0.reuse, 0x1, R13 ;  /* 0x00000001000d7824 */ /* 0x040fe200078e020d */
[----:B------:R-:W-:Y:S02]  /*05f0*/  LOP3.LUT R9, R5, UR10, R4, 0xf6, !PT ;  /* 0x0000000a05097c12 */ /* 0x000fe4000f8ef604 */
[----:B------:R-:W-:Y:S01]  /*0600*/  LEA.HI.X.SX32 R3, R3, UR13, 0x1, P1 ;  /* 0x0000000d03037c11 */ /* 0x000fe200088f0eff */
[C---:B------:R-:W-:Y:S01]  /*0610*/  IMAD.IADD R17, R0.reuse, 0x1, R13 ;  /* 0x0000000100117824 */ /* 0x040fe200078e020d */
[----:B------:R-:W-:Y:S02]  /*0620*/  IADD3 R4, P0, PT, R0, R2, RZ ;  /* 0x0000000200047210 */ /* 0x000fe40007f1e0ff */
[----:B------:R-:W-:Y:S01]  /*0630*/  ISETP.NE.AND P1, PT, R13, UR5, PT ;  /* 0x000000050d007c0c */ /* 0x000fe2000bf25270 */
[----:B------:R0:W-:Y:S01]  /*0640*/  STG.E.U8 desc[UR6][R2.64], R9 ;  /* 0x0000000902007986 */ /* 0x0001e2000c101106 */
[----:B------:R-:W-:Y:S01]  /*0650*/  SEL R7, RZ, 0x1, !P2 ;  /* 0x00000001ff077807 */ /* 0x000fe20005000000 */
[----:B------:R-:W-:Y:S01]  /*0660*/  IMAD.X R5, R11, 0x1, R3, P0 ;  /* 0x000000010b057824 */ /* 0x000fe200000e0603 */
[----:B------:R-:W-:-:S02]  /*0670*/  ISETP.GT.AND P0, PT, R13, UR5, PT ;  /* 0x000000050d007c0c */ /* 0x000fc4000bf04270 */
[----:B------:R-:W-:Y:S02]  /*0680*/  SEL R13, RZ, 0x1, P3 ;  /* 0x00000001ff0d7807 */ /* 0x000fe40001800000 */
[----:B------:R-:W-:Y:S02]  /*0690*/  ISETP.GT.AND P3, PT, R17, UR5, PT ;  /* 0x0000000511007c0c */ /* 0x000fe4000bf64270 */
[----:B------:R-:W-:Y:S02]  /*06a0*/  LOP3.LUT R10, R7, UR9, RZ, 0x3c, !PT ;  /* 0x00000009070a7c12 */ /* 0x000fe4000f8e3cff */
[----:B------:R-:W-:Y:S02]  /*06b0*/  IADD3 R6, P4, PT, R0, R4, RZ ;  /* 0x0000000400067210 */ /* 0x000fe40007f9e0ff */
[----:B0-----:R-:W-:Y:S01]  /*06c0*/  SEL R2, RZ, 0x1, !P0 ;  /* 0x00000001ff027807 */ /* 0x001fe20004000000 */
[----:B------:R-:W-:Y:S01]  /*06d0*/  IMAD.SHL.U32 R10, R10, 0x2, RZ ;  /* 0x000000020a0a7824 */ /* 0x000fe200078e00ff */
[----:B------:R-:W-:Y:S01]  /*06e0*/  SEL R9, RZ, 0x1, !P3 ;  /* 0x00000001ff097807 */ /* 0x000fe20005800000 */
[----:B------:R-:W-:Y:S01]  /*06f0*/  IMAD.X R7, R11, 0x1, R5, P4 ;  /* 0x000000010b077824 */ /* 0x000fe200020e0605 */
[----:B------:R-:W-:-:S02]  /*0700*/  LOP3.LUT R2, R2, UR9, RZ, 0x3c, !PT ;  /* 0x0000000902027c12 */ /* 0x000fc4000f8e3cff */
[----:B------:R-:W-:Y:S02]  /*0710*/  LOP3.LUT R9, R9, UR9, RZ, 0x3c, !PT ;  /* 0x0000000909097c12 */ /* 0x000fe4000f8e3cff */
[----:B------:R-:W-:Y:S01]  /*0720*/  ISETP.NE.AND P2, PT, R17, UR5, PT ;  /* 0x0000000511007c0c */ /* 0x000fe2000bf45270 */
[----:B------:R-:W-:Y:S01]  /*0730*/  IMAD.SHL.U32 R2, R2, 0x2, RZ ;  /* 0x0000000202027824 */ /* 0x000fe200078e00ff */
[----:B------:R-:W-:Y:S01]  /*0740*/  SEL R3, RZ, 0x1, P1 ;  /* 0x00000001ff037807 */ /* 0x000fe20000800000 */
[----:B------:R-:W-:Y:S01]  /*0750*/  IMAD.SHL.U32 R12, R9, 0x2, RZ ;  /* 0x00000002090c7824 */ /* 0x000fe200078e00ff */
[----:B------:R-:W-:Y:S02]  /*0760*/  IADD3 R8, P0, PT, R0, R6, RZ ;  /* 0x0000000600087210 */ /* 0x000fe40007f1e0ff */
[----:B------:R-:W-:Y:S02]  /*0770*/  SEL R19, RZ, 0x1, P2 ;  /* 0x00000001ff137807 */ /* 0x000fe40001000000 */
[----:B------:R-:W-:Y:S01]  /*0780*/  LOP3.LUT R13, R10, UR10, R13, 0xf6, !PT ;  /* 0x0000000a0a0d7c12 */ /* 0x000fe2000f8ef60d */
[----:B------:R-:W-:Y:S01]  /*0790*/  IMAD.X R9, R11, 0x1, R7, P0 ;  /* 0x000000010b097824 */ /* 0x000fe200000e0607 */
[----:B------:R-:W-:Y:S01]  /*07a0*/  LOP3.LUT R15, R2, UR10, R3, 0xf6, !PT ;  /* 0x0000000a020f7c12 */ /* 0x000fe2000f8ef603 */
[----:B------:R-:W-:Y:S01]  /*07b0*/  IMAD.IADD R3, R0, 0x1, R17 ;  /* 0x0000000100037824 */ /* 0x000fe200078e0211 */
[----:B------:R-:W-:Y:S01]  /*07c0*/  LOP3.LUT R19, R12, UR10, R19, 0xf6, !PT ;  /* 0x0000000a0c137c12 */ /* 0x000fe2000f8ef613 */
[----:B------:R2:W-:Y:S03]  /*07d0*/  STG.E.U8 desc[UR6][R4.64], R13 ;  /* 0x0000000d04007986 */ /* 0x0005e6000c101106 */
[----:B------:R-:W-:Y:S01]  /*07e0*/  ISETP.GE.AND P0, PT, R3, UR8, PT ;  /* 0x0000000803007c0c */ /* 0x000fe2000bf06270 */
[----:B------:R2:W-:Y:S04]  /*07f0*/  STG.E.U8 desc[UR6][R6.64], R15 ;  /* 0x0000000f06007986 */ /* 0x0005e8000c101106 */
[----:B------:R2:W-:Y:S08]  /*0800*/  STG.E.U8 desc[UR6][R8.64], R19 ;  /* 0x0000001308007986 */ /* 0x0005f0000c101106 */
[----:B------:R-:W-:Y:S05]  /*0810*/  @!P0 BRA `(.L_x_6) ;  /* 0xfffffffc00488947 */ /* 0x000fea000383ffff */
[----:B------:R-:W-:Y:S05]  /*0820*/  EXIT ;  /* 0x000000000000794d */ /* 0x000fea0003800000 */
.L_x_0:
[----:B------:R-:W0:Y:S02]  /*0830*/  LDCU.S8 UR4, c[0x0][0x393] ;  /* 0x00007260ff0477ac */ /* 0x000e240008000200 */
[----:B0-----:R-:W-:-:S09]  /*0840*/  UISETP.NE.AND UP0, UPT, UR4, URZ, UPT ;  /* 0x000000ff0400728c */ /* 0x001fd2000bf05270 */
[----:B------:R-:W-:Y:S05]  /*0850*/  BRA.U UP0, `(.L_x_7) ;  /* 0x00000001002c7547 */ /* 0x000fea000b800000 */
[----:B------:R-:W0:Y:S02]  /*0860*/  LDCU.64 UR10, c[0x0][0x380] ;  /* 0x00007000ff0a77ac */ /* 0x000e240008000a00 */
.L_x_8:
[C---:B------:R-:W-:Y:S02]  /*0870*/  ISETP.GE.AND P0, PT, R3.reuse, UR5, PT ;  /* 0x0000000503007c0c */ /* 0x040fe4000bf06270 */
[C---:B0-----:R-:W-:Y:S02]  /*0880*/  IADD3 R4, P1, PT, R3.reuse, UR10, RZ ;  /* 0x0000000a03047c10 */ /* 0x041fe4000ff3e0ff */
[----:B------:R-:W-:Y:S02]  /*0890*/  SEL R2, RZ, 0x1, P0 ;  /* 0x00000001ff027807 */ /* 0x000fe40000000000 */
[----:B------:R-:W-:Y:S01]  /*08a0*/  LEA.HI.X.SX32 R5, R3, UR11, 0x1, P1 ;  /* 0x0000000b03057c11 */ /* 0x000fe200088f0eff */
[----:B------:R-:W-:Y:S01]  /*08b0*/  IMAD.IADD R3, R0, 0x1, R3 ;  /* 0x0000000100037824 */ /* 0x000fe200078e0203 */
[----:B------:R-:W-:-:S04]  /*08c0*/  LOP3.LUT R7, R2, UR9, RZ, 0x3c, !PT ;  /* 0x0000000902077c12 */ /* 0x000fc8000f8e3cff */
[----:B------:R-:W-:Y:S01]  /*08d0*/  ISETP.GE.AND P0, PT, R3, UR8, PT ;  /* 0x0000000803007c0c */ /* 0x000fe2000bf06270 */
[----:B------:R1:W-:-:S12]  /*08e0*/  STG.E.U8 desc[UR6][R4.64], R7 ;  /* 0x0000000704007986 */ /* 0x0003d8000c101106 */
[----:B-1----:R-:W-:Y:S05]  /*08f0*/  @!P0 BRA `(.L_x_8) ;  /* 0xfffffffc00dc8947 */ /* 0x002fea000383ffff */
[----:B------:R-:W-:Y:S05]  /*0900*/  EXIT ;  /* 0x000000000000794d */ /* 0x000fea0003800000 */
.L_x_7:
        /* <DEDUP_REMOVED lines=34> */
.L_x_11:
[----:B------:R-:W-:Y:S01]  /*0b30*/  ISETP.GE.AND P1, PT, R3, UR5, PT ;  /* 0x0000000503007c0c */ /* 0x000fe2000bf26270 */
[----:B------:R-:W-:-:S03]  /*0b40*/  VIADD R2, R2, 0x1 ;  /* 0x0000000102027836 */ /* 0x000fc60000000000 */
[----:B0-----:R-:W-:Y:S02]  /*0b50*/  SEL R4, RZ, 0x1, P1 ;  /* 0x00000001ff047807 */ /* 0x001fe40000800000 */
        /* <DEDUP_REMOVED lines=12> */
.L_x_10:
[----:B------:R-:W-:Y:S05]  /*0c20*/  BSYNC.RECONVERGENT B0 ;  /* 0x0000000000007941 */ /* 0x000fea0003800200 */
.L_x_9:
[----:B------:R-:W-:Y:S05]  /*0c30*/  @!P0 EXIT ;  /* 0x000000000000894d */ /* 0x000fea0003800000 */
[----:B------:R-:W-:Y:S01]  /*0c40*/  SHF.R.S32.HI R11, RZ, 0x1f, R0 ;  /* 0x0000001fff0b7819 */ /* 0x000fe20000011400 */
[----:B------:R-:W1:Y:S06]  /*0c50*/  LDCU.64 UR12, c[0x0][0x380] ;  /* 0x00007000ff0c77ac */ /* 0x000e6c0008000a00 */
.L_x_12:
[C---:B------:R-:W-:Y:S01]  /*0c60*/  ISETP.GE.AND P0, PT, R3.reuse, UR5, PT ;  /* 0x0000000503007c0c */ /* 0x040fe2000bf06270 */
[C---:B0-2---:R-:W-:Y:S01]  /*0c70*/  IMAD.IADD R5, R0.reuse, 0x1, R3 ;  /* 0x0000000100057824 */ /* 0x045fe200078e0203 */
[C---:B------:R-:W-:Y:S02]  /*0c80*/  ISETP.NE.AND P1, PT, R3.reuse, UR5, PT ;  /* 0x0000000503007c0c */ /* 0x040fe4000bf25270 */
[----:B------:R-:W-:Y:S01]  /*0c90*/  SEL R2, RZ, 0x1, P0 ;  /* 0x00000001ff027807 */ /* 0x000fe20000000000 */
[----:B------:R-:W-:Y:S01]  /*0ca0*/  IMAD.IADD R13, R0, 0x1, R5 ;  /* 0x00000001000d7824 */ /* 0x000fe200078e0205 */
[----:B------:R-:W-:Y:S02]  /*0cb0*/  SEL R9, RZ, 0x1, P1 ;  /* 0x00000001ff097807 */ /* 0x000fe40000800000 */
[----:B------:R-:W-:Y:S01]  /*0cc0*/  LOP3.LUT R4, R2, UR9, RZ, 0x3c, !PT ;  /* 0x0000000902047c12 */ /* 0x000fe2000f8e3cff */
[----:B------:R-:W-:Y:S01]  /*0cd0*/  IMAD.IADD R19, R0, 0x1, R13 ;  /* 0x0000000100137824 */ /* 0x000fe200078e020d */
[----:B-1----:R-:W-:-:S02]  /*0ce0*/  IADD3 R2, P0, PT, R3, UR12, RZ ;  /* 0x0000000c03027c10 */ /* 0x002fc4000ff1e0ff */
[----:B------:R-:W-:Y:S01]  /*0cf0*/  ISETP.NE.AND P3, PT, R5, UR5, PT ;  /* 0x0000000505007c0c */ /* 0x000fe2000bf65270 */
[----:B------:R-:W-:Y:S01]  /*0d00*/  IMAD.SHL.U32 R4, R4, 0x2, RZ ;  /* 0x0000000204047824 */ /* 0x000fe200078e00ff */
[----:B------:R-:W-:Y:S02]  /*0d10*/  LEA.HI.X.SX32 R3, R3, UR13, 0x1, P0 ;  /* 0x0000000d03037c11 */ /* 0x000fe400080f0eff */
[----:B------:R-:W-:Y:S02]  /*0d20*/  ISETP.GE.AND P2, PT, R5, UR5, PT ;  /* 0x0000000505007c0c */ /* 0x000fe4000bf46270 */
[----:B------:R-:W-:Y:S02]  /*0d30*/  LOP3.LUT R9, R4, UR10, R9, 0xf6, !PT ;  /* 0x0000000a04097c12 */ /* 0x000fe4000f8ef609 */
[----:B------:R-:W-:Y:S02]  /*0d40*/  IADD3 R4, P0, PT, R0, R2, RZ ;  /* 0x0000000200047210 */ /* 0x000fe40007f1e0ff */
[----:B------:R-:W-:Y:S01]  /*0d50*/  ISETP.NE.AND P1, PT, R13, UR5, PT ;  /* 0x000000050d007c0c */ /* 0x000fe2000bf25270 */
[----:B------:R0:W-:Y:S01]  /*0d60*/  STG.E.U8 desc[UR6][R2.64], R9 ;  /* 0x0000000902007986 */ /* 0x0001e2000c101106 */
[----:B------:R-:W-:Y:S01]  /*0d70*/  SEL R7, RZ, 0x1, P2 ;  /* 0x00000001ff077807 */ /* 0x000fe20001000000 */
[----:B------:R-:W-:Y:S01]  /*0d80*/  IMAD.X R5, R11, 0x1, R3, P0 ;  /* 0x000000010b057824 */ /* 0x000fe200000e0603 */
[----:B------:R-:W-:-:S02]  /*0d90*/  ISETP.GE.AND P0, PT, R13, UR5, PT ;  /* 0x000000050d007c0c */ /* 0x000fc4000bf06270 */
[----:B------:R-:W-:Y:S02]  /*0da0*/  SEL R13, RZ, 0x1, P3 ;  /* 0x00000001ff0d7807 */ /* 0x000fe40001800000 */
[----:B------:R-:W-:Y:S02]  /*0db0*/  ISETP.GE.AND P3, PT, R19, UR5, PT ;  /* 0x0000000513007c0c */ /* 0x000fe4000bf66270 */
[----:B------:R-:W-:Y:S02]  /*0dc0*/  LOP3.LUT R10, R7, UR9, RZ, 0x3c, !PT ;  /* 0x00000009070a7c12 */ /* 0x000fe4000f8e3cff */
[----:B------:R-:W-:Y:S02]  /*0dd0*/  IADD3 R6, P4, PT, R0, R4, RZ ;  /* 0x0000000400067210 */ /* 0x000fe40007f9e0ff */
[----:B0-----:R-:W-:Y:S01]  /*0de0*/  SEL R2, RZ, 0x1, P0 ;  /* 0x00000001ff027807 */ /* 0x001fe20000000000 */
[----:B------:R-:W-:Y:S01]  /*0df0*/  IMAD.SHL.U32 R10, R10, 0x2, RZ ;  /* 0x000000020a0a7824 */ /* 0x000fe200078e00ff */
[----:B------:R-:W-:Y:S01]  /*0e00*/  SEL R3, RZ, 0x1, P3 ;  /* 0x00000001ff037807 */ /* 0x000fe20001800000 */
        /* <DEDUP_REMOVED lines=11> */
[----:B------:R-:W-:-:S02]  /*0ec0*/  LOP3.LUT R15, R2, UR10, R15, 0xf6, !PT ;  /* 0x0000000a020f7c12 */ /* 0x000fc4000f8ef60f */
[----:B------:R-:W-:Y:S01]  /*0ed0*/  LOP3.LUT R17, R3, UR10, R12, 0xf6, !PT ;  /* 0x0000000a03117c12 */ /* 0x000fe2000f8ef60c */
[----:B------:R2:W-:Y:S01]  /*0ee0*/  STG.E.U8 desc[UR6][R4.64], R13 ;  /* 0x0000000d04007986 */ /* 0x0005e2000c101106 */
[----:B------:R-:W-:-:S03]  /*0ef0*/  IMAD.IADD R3, R0, 0x1, R19 ;  /* 0x0000000100037824 */ /* 0x000fc600078e0213 */
[----:B------:R2:W-:Y:S02]  /*0f00*/  STG.E.U8 desc[UR6][R6.64], R15 ;  /* 0x0000000f06007986 */ /* 0x0005e4000c101106 */
[----:B------:R-:W-:Y:S02]  /*0f10*/  ISETP.GE.AND P0, PT, R3, UR8, PT ;  /* 0x0000000803007c0c */ /* 0x000fe4000bf06270 */
[----:B------:R2:W-:Y:S11]  /*0f20*/  STG.E.U8 desc[UR6][R8.64], R17 ;  /* 0x0000001108007986 */ /* 0x0005f6000c101106 */
[----:B------:R-:W-:Y:S05]  /*0f30*/  @!P0 BRA `(.L_x_12) ;  /* 0xfffffffc00488947 */ /* 0x000fea000383ffff */
[----:B------:R-:W-:Y:S05]  /*0f40*/  EXIT ;  /* 0x000000000000794d */ /* 0x000fea0003800000 */
.L_x_13:
[----:B------:R-:W-:-:S00]  /*0f50*/  BRA `(.L_x_13) ;  /* 0xfffffffc00fc7947 */ /* 0x000fc0000383ffff */
[----:B------:R-:W-:-:S00]  /*0f60*/  NOP ;  /* 0x0000000000007918 */ /* 0x000fc00000000000 */
        /* <DEDUP_REMOVED lines=9> */
.L_x_14:


//--------------------- .nv.shared.reserved.0     --------------------------
	.section	.nv.shared.reserved.0,"aw",@nobits
	.weak		__nv_reservedSMEM_offset_0_alias
	.size		__nv_reservedSMEM_offset_0_alias, 0, 64
	.other		__nv_reservedSMEM_offset_0_alias,@"STO_CUDA_RESERVED_SHARED STV_DEFAULT"
__nv_reservedSMEM_offset_0_alias:
	.zero		0
	.zero		64


//--------------------- .nv.constant0._Z20set_leaf_ot_messagesPhhihhbb --------------------------
	.section	.nv.constant0._Z20set_leaf_ot_messagesPhhihhbb,"a",@progbits
	.sectionflags	@""
	.align	4
.nv.constant0._Z20set_leaf_ot_messagesPhhihhbb:
	.zero		916


//--------------------- SYMBOLS --------------------------

	.type		.nv.reservedSmem.offset0,@object
	.size		.nv.reservedSmem.offset0,0x4
